	.headerflags	@"EF_CUDA_TEXMODE_UNIFIED EF_CUDA_64BIT_ADDRESS EF_CUDA_ACCELERATORS EF_CUDA_SM90 EF_CUDA_VIRTUAL_SM(EF_CUDA_SM90)"
	.elftype	@"ET_EXEC"


//--------------------- .nv.info                  --------------------------
	.section	.nv.info,"",@"SHT_CUDA_INFO"
	.align	4


	//----- nvinfo : EIATTR_REGCOUNT
	.align		4
        /*0000*/ 	.byte	0x04, 0x2f
        /*0002*/ 	.short	(.L_3 - .L_2)
	.align		4
.L_2:
        /*0004*/ 	.word	index@(triton_poi_fused__native_batch_norm_legit_no_training_add_convolution_leaky_relu_19)
        /*0008*/ 	.word	0x00000016


	//----- nvinfo : EIATTR_MIN_STACK_SIZE
	.align		4
.L_3:
        /*000c*/ 	.byte	0x04, 0x12
        /*000e*/ 	.short	(.L_5 - .L_4)
	.align		4
.L_4:
        /*0010*/ 	.word	index@(triton_poi_fused__native_batch_norm_legit_no_training_add_convolution_leaky_relu_19)
        /*0014*/ 	.word	0x00000000


	//----- nvinfo : EIATTR_FRAME_SIZE
	.align		4
.L_5:
        /*0018*/ 	.byte	0x04, 0x11
        /*001a*/ 	.short	(.L_7 - .L_6)
	.align		4
.L_6:
        /*001c*/ 	.word	index@(triton_poi_fused__native_batch_norm_legit_no_training_add_convolution_leaky_relu_19)
        /*0020*/ 	.word	0x00000000


	//----- nvinfo : EIATTR_MIN_STACK_SIZE
	.align		4
.L_7:
        /*0024*/ 	.byte	0x04, 0x12
        /*0026*/ 	.short	(.L_9 - .L_8)
	.align		4
.L_8:
        /*0028*/ 	.word	index@(triton_poi_fused__native_batch_norm_legit_no_training_add_convolution_leaky_relu_19)
        /*002c*/ 	.word	0x00000000
.L_9:


//--------------------- .nv.info.triton_poi_fused__native_batch_norm_legit_no_training_add_convolution_leaky_relu_19 --------------------------
	.section	.nv.info.triton_poi_fused__native_batch_norm_legit_no_training_add_convolution_leaky_relu_19,"",@"SHT_CUDA_INFO"
	.sectionflags	@""
	.align	4


	//----- nvinfo : EIATTR_CUDA_API_VERSION
	.align		4
        /*0000*/ 	.byte	0x04, 0x37
        /*0002*/ 	.short	(.L_11 - .L_10)
.L_10:
        /*0004*/ 	.word	0x0000007c


	//----- nvinfo : EIATTR_KPARAM_INFO
	.align		4
.L_11:
        /*0008*/ 	.byte	0x04, 0x17
        /*000a*/ 	.short	(.L_13 - .L_12)
.L_12:
        /*000c*/ 	.word	0x00000000
        /*0010*/ 	.short	0x0009
        /*0012*/ 	.short	0x0048
        /*0014*/ 	.byte	0x00, 0xf0, 0x11, 0x00


	//----- nvinfo : EIATTR_KPARAM_INFO
	.align		4
.L_13:
        /*0018*/ 	.byte	0x04, 0x17
        /*001a*/ 	.short	(.L_15 - .L_14)
.L_14:
        /*001c*/ 	.word	0x00000000
        /*0020*/ 	.short	0x0008
        /*0022*/ 	.short	0x0040
        /*0024*/ 	.byte	0x00, 0xf4, 0x21, 0x00


	//----- nvinfo : EIATTR_KPARAM_INFO
	.align		4
.L_15:
        /*0028*/ 	.byte	0x04, 0x17
        /*002a*/ 	.short	(.L_17 - .L_16)
.L_16:
        /*002c*/ 	.word	0x00000000
        /*0030*/ 	.short	0x0007
        /*0032*/ 	.short	0x0038
        /*0034*/ 	.byte	0x00, 0xf4, 0x21, 0x00


	//----- nvinfo : EIATTR_KPARAM_INFO
	.align		4
.L_17:
        /*0038*/ 	.byte	0x04, 0x17
        /*003a*/ 	.short	(.L_19 - .L_18)
.L_18:
        /*003c*/ 	.word	0x00000000
        /*0040*/ 	.short	0x0006
        /*0042*/ 	.short	0x0030
        /*0044*/ 	.byte	0x00, 0xf4, 0x21, 0x00


	//----- nvinfo : EIATTR_KPARAM_INFO
	.align		4
.L_19:
        /*0048*/ 	.byte	0x04, 0x17
        /*004a*/ 	.short	(.L_21 - .L_20)
.L_20:
        /*004c*/ 	.word	0x00000000
        /*0050*/ 	.short	0x0005
        /*0052*/ 	.short	0x0028
        /*0054*/ 	.byte	0x00, 0xf4, 0x21, 0x00


	//----- nvinfo : EIATTR_KPARAM_INFO
	.align		4
.L_21:
        /*0058*/ 	.byte	0x04, 0x17
        /*005a*/ 	.short	(.L_23 - .L_22)
.L_22:
        /*005c*/ 	.word	0x00000000
        /*0060*/ 	.short	0x0004
        /*0062*/ 	.short	0x0020
        /*0064*/ 	.byte	0x00, 0xf4, 0x21, 0x00


	//----- nvinfo : EIATTR_KPARAM_INFO
	.align		4
.L_23:
        /*0068*/ 	.byte	0x04, 0x17
        /*006a*/ 	.short	(.L_25 - .L_24)
.L_24:
        /*006c*/ 	.word	0x00000000
        /*0070*/ 	.short	0x0003
        /*0072*/ 	.short	0x0018
        /*0074*/ 	.byte	0x00, 0xf4, 0x21, 0x00


	//----- nvinfo : EIATTR_KPARAM_INFO
	.align		4
.L_25:
        /*0078*/ 	.byte	0x04, 0x17
        /*007a*/ 	.short	(.L_27 - .L_26)
.L_26:
        /*007c*/ 	.word	0x00000000
        /*0080*/ 	.short	0x0002
        /*0082*/ 	.short	0x0010
        /*0084*/ 	.byte	0x00, 0xf4, 0x21, 0x00


	//----- nvinfo : EIATTR_KPARAM_INFO
	.align		4
.L_27:
        /*0088*/ 	.byte	0x04, 0x17
        /*008a*/ 	.short	(.L_29 - .L_28)
.L_28:
        /*008c*/ 	.word	0x00000000
        /*0090*/ 	.short	0x0001
        /*0092*/ 	.short	0x0008
        /*0094*/ 	.byte	0x00, 0xf4, 0x21, 0x00


	//----- nvinfo : EIATTR_KPARAM_INFO
	.align		4
.L_29:
        /*0098*/ 	.byte	0x04, 0x17
        /*009a*/ 	.short	(.L_31 - .L_30)
.L_30:
        /*009c*/ 	.word	0x00000000
        /*00a0*/ 	.short	0x0000
        /*00a2*/ 	.short	0x0000
        /*00a4*/ 	.byte	0x00, 0xf4, 0x21, 0x00


	//----- nvinfo : EIATTR_SPARSE_MMA_MASK
	.align		4
.L_31:
        /*00a8*/ 	.byte	0x03, 0x50
        /*00aa*/ 	.short	0x0000


	//----- nvinfo : EIATTR_MAXREG_COUNT
	.align		4
        /*00ac*/ 	.byte	0x03, 0x1b
        /*00ae*/ 	.short	0x00ff


	//----- nvinfo : EIATTR_EXIT_INSTR_OFFSETS
	.align		4
        /*00b0*/ 	.byte	0x04, 0x1c
        /*00b2*/ 	.short	(.L_33 - .L_32)


	//   ....[0]....
.L_32:
        /*00b4*/ 	.word	0x000003b0


	//----- nvinfo : EIATTR_REQNTID
	.align		4
.L_33:
        /*00b8*/ 	.byte	0x04, 0x10
        /*00ba*/ 	.short	(.L_35 - .L_34)
.L_34:
        /*00bc*/ 	.word	0x00000080
        /*00c0*/ 	.word	0x00000001
        /*00c4*/ 	.word	0x00000001


	//----- nvinfo : EIATTR_CBANK_PARAM_SIZE
	.align		4
.L_35:
        /*00c8*/ 	.byte	0x03, 0x19
        /*00ca*/ 	.short	0x004c


	//----- nvinfo : EIATTR_PARAM_CBANK
	.align		4
        /*00cc*/ 	.byte	0x04, 0x0a
        /*00ce*/ 	.short	(.L_37 - .L_36)
	.align		4
.L_36:
        /*00d0*/ 	.word	index@(.nv.constant0.triton_poi_fused__native_batch_norm_legit_no_training_add_convolution_leaky_relu_19)
        /*00d4*/ 	.short	0x0210
        /*00d6*/ 	.short	0x004c


	//----- nvinfo : EIATTR_SW_WAR
	.align		4
.L_37:
        /*00d8*/ 	.byte	0x04, 0x36
        /*00da*/ 	.short	(.L_39 - .L_38)
.L_38:
        /*00dc*/ 	.word	0x00000008
.L_39:


//--------------------- .nv.callgraph             --------------------------
	.section	.nv.callgraph,"",@"SHT_CUDA_CALLGRAPH"
	.align	4
	.sectionentsize	8
	.align		4
        /*0000*/ 	.word	0x00000000
	.align		4
        /*0004*/ 	.word	0xffffffff
	.align		4
        /*0008*/ 	.word	0x00000000
	.align		4
        /*000c*/ 	.word	0xfffffffe
	.align		4
        /*0010*/ 	.word	0x00000000
	.align		4
        /*0014*/ 	.word	0xfffffffd
	.align		4
        /*0018*/ 	.word	0x00000000
	.align		4
        /*001c*/ 	.word	0xfffffffc


//--------------------- .nv.constant4             --------------------------
	.section	.nv.constant4,"a",@progbits
	.align	8
	.align		8
.nv.constant4:
        /*0000*/ 	.dword	_$_str
	.align		8
        /*0008*/ 	.dword	_$_str_$_2


//--------------------- .text.triton_poi_fused__native_batch_norm_legit_no_training_add_convolution_leaky_relu_19 --------------------------
	.section	.text.triton_poi_fused__native_batch_norm_legit_no_training_add_convolution_leaky_relu_19,"ax",@progbits
	.align	128
        .global         triton_poi_fused__native_batch_norm_legit_no_training_add_convolution_leaky_relu_19
        .type           triton_poi_fused__native_batch_norm_legit_no_training_add_convolution_leaky_relu_19,@function
        .size           triton_poi_fused__native_batch_norm_legit_no_training_add_convolution_leaky_relu_19,(.L_x_1 - triton_poi_fused__native_batch_norm_legit_no_training_add_convolution_leaky_relu_19)
        .other          triton_poi_fused__native_batch_norm_legit_no_training_add_convolution_leaky_relu_19,@"STO_CUDA_ENTRY STV_DEFAULT"
triton_poi_fused__native_batch_norm_legit_no_training_add_convolution_leaky_relu_19:
.text.triton_poi_fused__native_batch_norm_legit_no_training_add_convolution_leaky_relu_19:
[----:B------:R-:W-:Y:S01]  /*0000*/  LDC R1, c[0x0][0x28] ;  /* 0x00000a00ff017b82 */ /* 0x000fe20000000800 */
[----:B------:R-:W1:Y:S07]  /*0010*/  S2R R0, SR_TID.X ;  /* 0x0000000000007919 */ /* 0x000e6e0000002100 */
[----:B------:R-:W2:Y:S01]  /*0020*/  LDC.64 R14, c[0x0][0x230] ;  /* 0x00008c00ff0e7b82 */ /* 0x000ea20000000a00 */
[----:B------:R-:W-:Y:S01]  /*0030*/  ULDC.64 UR4, c[0x0][0x208] ;  /* 0x0000820000047ab9 */ /* 0x000fe20000000a00 */
[----:B------:R-:W-:Y:S01]  /*0040*/  ULDC.64 UR6, c[0x0][0x250] ;  /* 0x0000940000067ab9 */ /* 0x000fe20000000a00 */
[----:B------:R-:W3:Y:S05]  /*0050*/  S2R R3, SR_CTAID.X ;  /* 0x0000000000037919 */ /* 0x000eea0000002500 */
[----:B------:R-:W4:Y:S08]  /*0060*/  LDC.64 R16, c[0x0][0x220] ;  /* 0x00008800ff107b82 */ /* 0x000f300000000a00 */
[----:B------:R-:W5:Y:S08]  /*0070*/  LDC.64 R18, c[0x0][0x228] ;  /* 0x00008a00ff127b82 */ /* 0x000f700000000a00 */
[----:B------:R-:W5:Y:S01]  /*0080*/  LDC.64 R10, c[0x0][0x238] ;  /* 0x00008e00ff0a7b82 */ /* 0x000f620000000a00 */
[----:B-1----:R-:W-:-:S07]  /*0090*/  LOP3.LUT R0, R0, 0x7f, RZ, 0xc0, !PT ;  /* 0x0000007f00007812 */ /* 0x002fce00078ec0ff */
[----:B------:R-:W1:Y:S01]  /*00a0*/  LDC.64 R6, c[0x0][0x240] ;  /* 0x00009000ff067b82 */ /* 0x000e620000000a00 */
[----:B---3--:R-:W-:Y:S02]  /*00b0*/  SHF.R.S32.HI R2, RZ, 0x18, R3 ;  /* 0x00000018ff027819 */ /* 0x008fe40000011403 */
[----:B------:R-:W-:Y:S02]  /*00c0*/  LEA R0, R3, R0, 0x7 ;  /* 0x0000000003007211 */ /* 0x000fe400078e38ff */
[----:B------:R-:W-:-:S03]  /*00d0*/  SGXT R3, R2, 0x1 ;  /* 0x000000010203781a */ /* 0x000fc60000000200 */
[----:B------:R-:W3:Y:S01]  /*00e0*/  LDC.64 R4, c[0x0][0x248] ;  /* 0x00009200ff047b82 */ /* 0x000ee20000000a00 */
[----:B------:R-:W-:-:S04]  /*00f0*/  LEA.HI R3, R3, R0, RZ, 0x9 ;  /* 0x0000000003037211 */ /* 0x000fc800078f48ff */
[----:B------:R-:W-:-:S04]  /*0100*/  LOP3.LUT R3, R3, 0xfffffe00, RZ, 0xc0, !PT ;  /* 0xfffffe0003037812 */ /* 0x000fc800078ec0ff */
[----:B------:R-:W-:Y:S02]  /*0110*/  IADD3 R9, R0, -R3, RZ ;  /* 0x8000000300097210 */ /* 0x000fe40007ffe0ff */
[----:B------:R-:W1:Y:S03]  /*0120*/  LDC.64 R2, c[0x0][0x210] ;  /* 0x00008400ff027b82 */ /* 0x000e660000000a00 */
[----:B--2---:R-:W-:-:S05]  /*0130*/  IMAD.WIDE R14, R9, 0x4, R14 ;  /* 0x00000004090e7825 */ /* 0x004fca00078e020e */
[----:B------:R-:W2:Y:S01]  /*0140*/  LDG.E.EL R8, desc[UR4][R14.64] ;  /* 0x000000040e087981 */ /* 0x000ea2000c2e1900 */
[----:B----4-:R-:W-:-:S04]  /*0150*/  IMAD.WIDE R16, R9, 0x4, R16 ;  /* 0x0000000409107825 */ /* 0x010fc800078e0210 */
[----:B-----5:R-:W-:Y:S01]  /*0160*/  IMAD.WIDE R18, R9, 0x4, R18 ;  /* 0x0000000409127825 */ /* 0x020fe200078e0212 */
[----:B------:R-:W4:Y:S04]  /*0170*/  LDG.E.EL R12, desc[UR4][R16.64] ;  /* 0x00000004100c7981 */ /* 0x000f28000c2e1900 */
[----:B------:R-:W5:Y:S01]  /*0180*/  LDG.E.EL R13, desc[UR4][R18.64] ;  /* 0x00000004120d7981 */ /* 0x000f62000c2e1900 */
[----:B01----:R-:W-:-:S05]  /*0190*/  IMAD.WIDE R2, R0, 0x4, R2 ;  /* 0x0000000400027825 */ /* 0x003fca00078e0202 */
[----:B------:R-:W4:Y:S01]  /*01a0*/  LDG.E R15, desc[UR4][R2.64] ;  /* 0x00000004020f7981 */ /* 0x000f22000c1e1900 */
[----:B------:R-:W-:-:S04]  /*01b0*/  IMAD.WIDE R10, R9, 0x4, R10 ;  /* 0x00000004090a7825 */ /* 0x000fc800078e020a */
[----:B------:R-:W-:Y:S02]  /*01c0*/  IMAD.WIDE R6, R9, 0x4, R6 ;  /* 0x0000000409067825 */ /* 0x000fe400078e0206 */
[----:B------:R0:W5:Y:S02]  /*01d0*/  LDG.E.EL R10, desc[UR4][R10.64] ;  /* 0x000000040a0a7981 */ /* 0x000164000c2e1900 */
[C---:B---3--:R-:W-:Y:S02]  /*01e0*/  IMAD.WIDE R4, R0.reuse, 0x4, R4 ;  /* 0x0000000400047825 */ /* 0x048fe400078e0204 */
[----:B------:R-:W3:Y:S04]  /*01f0*/  LDG.E.EL R7, desc[UR4][R6.64] ;  /* 0x0000000406077981 */ /* 0x000ee8000c2e1900 */
[----:B------:R1:W3:Y:S01]  /*0200*/  LDG.E R9, desc[UR4][R4.64] ;  /* 0x0000000404097981 */ /* 0x0002e2000c1e1900 */
[----:B0-----:R-:W-:Y:S01]  /*0210*/  HFMA2.MMA R11, -RZ, RZ, 1.625, 0 ;  /* 0x3e800000ff0b7435 */ /* 0x001fe200000001ff */
[----:B-1----:R-:W0:Y:S02]  /*0220*/  LDC.64 R4, c[0x0][0x218] ;  /* 0x00008600ff047b82 */ /* 0x002e240000000a00 */
[----:B0-----:R-:W-:-:S04]  /*0230*/  IMAD.WIDE R4, R0, 0x4, R4 ;  /* 0x0000000400047825 */ /* 0x001fc800078e0204 */
[----:B--2---:R-:W-:-:S04]  /*0240*/  FADD R8, R8, 9.9999997473787516356e-06 ;  /* 0x3727c5ac08087421 */ /* 0x004fc80000000000 */
[----:B------:R-:W0:Y:S02]  /*0250*/  MUFU.SQRT R14, R8 ;  /* 0x00000008000e7308 */ /* 0x000e240000002000 */
[C---:B0-----:R-:W-:Y:S02]  /*0260*/  FSETP.GT.AND P0, PT, R14.reuse, 8.50705917302346158658e+37, PT ;  /* 0x7e8000000e00780b */ /* 0x041fe40003f04000 */
[----:B------:R-:W-:-:S11]  /*0270*/  FSETP.GEU.AND P1, PT, R14, 1.175494350822287508e-38, PT ;  /* 0x008000000e00780b */ /* 0x000fd60003f2e000 */
[----:B------:R-:W-:-:S04]  /*0280*/  @P0 FMUL R14, R14, 0.25 ;  /* 0x3e8000000e0e0820 */ /* 0x000fc80000400000 */
[----:B------:R-:W-:-:S06]  /*0290*/  @!P1 FMUL R14, R14, 16777216 ;  /* 0x4b8000000e0e9820 */ /* 0x000fcc0000400000 */
[----:B------:R-:W0:Y:S01]  /*02a0*/  MUFU.RCP R14, R14 ;  /* 0x0000000e000e7308 */ /* 0x000e220000001000 */
[----:B------:R-:W-:Y:S01]  /*02b0*/  FSEL R11, R11, 1, P0 ;  /* 0x3f8000000b0b7808 */ /* 0x000fe20000000000 */
[----:B----4-:R-:W-:-:S04]  /*02c0*/  FADD R12, R15, R12 ;  /* 0x0000000c0f0c7221 */ /* 0x010fc80000000000 */
[----:B------:R-:W-:Y:S01]  /*02d0*/  @!P1 FMUL R11, R11, 16777216 ;  /* 0x4b8000000b0b9820 */ /* 0x000fe20000400000 */
[----:B-----5:R-:W-:-:S03]  /*02e0*/  FADD R13, -R13, R12 ;  /* 0x0000000c0d0d7221 */ /* 0x020fc60000000100 */
[----:B0-----:R-:W-:-:S04]  /*02f0*/  FMUL R6, R14, R11 ;  /* 0x0000000b0e067220 */ /* 0x001fc80000400000 */
[----:B------:R-:W-:-:S04]  /*0300*/  FMUL R6, R13, R6 ;  /* 0x000000060d067220 */ /* 0x000fc80000400000 */
[----:B---3--:R-:W-:-:S05]  /*0310*/  FFMA R10, R10, R6, R7 ;  /* 0x000000060a0a7223 */ /* 0x008fca0000000007 */
[----:B------:R-:W-:Y:S01]  /*0320*/  FSETP.GT.AND P0, PT, R10, -R9, PT ;  /* 0x800000090a00720b */ /* 0x000fe20003f04000 */
[----:B------:R-:W-:Y:S01]  /*0330*/  FADD R9, R9, R10 ;  /* 0x0000000a09097221 */ /* 0x000fe20000000000 */
[----:B------:R-:W-:Y:S02]  /*0340*/  IADD3 R6, P1, R0, UR6, RZ ;  /* 0x0000000600067c10 */ /* 0x000fe4000ff3e0ff */
[----:B------:R-:W-:Y:S02]  /*0350*/  SEL R11, RZ, 0x1, !P0 ;  /* 0x00000001ff0b7807 */ /* 0x000fe40004000000 */
[----:B------:R-:W-:Y:S01]  /*0360*/  LEA.HI.X.SX32 R7, R0, UR7, 0x1, P1 ;  /* 0x0000000700077c11 */ /* 0x000fe200088f0eff */
[----:B------:R-:W-:Y:S06]  /*0370*/  STG.E desc[UR4][R2.64], R12 ;  /* 0x0000000c02007986 */ /* 0x000fec000c101904 */
[----:B------:R-:W-:Y:S01]  /*0380*/  @!P0 FMUL R9, R9, 0.0099999997764825820923 ;  /* 0x3c23d70a09098820 */ /* 0x000fe20000400000 */
[----:B------:R-:W-:Y:S04]  /*0390*/  STG.E.U8 desc[UR4][R6.64], R11 ;  /* 0x0000000b06007986 */ /* 0x000fe8000c101104 */
[----:B------:R-:W-:Y:S01]  /*03a0*/  STG.E desc[UR4][R4.64], R9 ;  /* 0x0000000904007986 */ /* 0x000fe2000c101904 */
[----:B------:R-:W-:Y:S05]  /*03b0*/  EXIT ;  /* 0x000000000000794d */ /* 0x000fea0003800000 */
.L_x_0:
[----:B------:R-:W-:-:S00]  /*03c0*/  BRA `(.L_x_0) ;  /* 0xfffffffc00fc7947 */ /* 0x000fc0000383ffff */
[----:B------:R-:W-:-:S00]  /*03d0*/  NOP ;  /* 0x0000000000007918 */ /* 0x000fc00000000000 */
        /* <DEDUP_REMOVED lines=10> */
.L_x_1:


//--------------------- .nv.global.init           --------------------------
	.section	.nv.global.init,"aw",@progbits
.nv.global.init:
	.type		_$_str,@object
	.size		_$_str,(_$_str_$_2 - _$_str)
_$_str:
        /*0000*/ 	.byte	0x5f, 0x5f, 0x43, 0x55, 0x44, 0x41, 0x5f, 0x46, 0x54, 0x5a, 0x00
	.type		_$_str_$_2,@object
	.size		_$_str_$_2,(.L_1 - _$_str_$_2)
_$_str_$_2:
        /*000b*/ 	.byte	0x5f, 0x5f, 0x43, 0x55, 0x44, 0x41, 0x5f, 0x50, 0x52, 0x45, 0x43, 0x5f, 0x53, 0x51, 0x52, 0x54
        /*001b*/ 	.byte	0x00
.L_1:


//--------------------- .nv.constant0.triton_poi_fused__native_batch_norm_legit_no_training_add_convolution_leaky_relu_19 --------------------------
	.section	.nv.constant0.triton_poi_fused__native_batch_norm_legit_no_training_add_convolution_leaky_relu_19,"a",@progbits
	.sectionflags	@""
	.align	4
.nv.constant0.triton_poi_fused__native_batch_norm_legit_no_training_add_convolution_leaky_relu_19:
	.zero		604
